//
// Generated by NVIDIA NVVM Compiler
//
// Compiler Build ID: CL-36424714
// Cuda compilation tools, release 13.0, V13.0.88
// Based on NVVM 20.0.0
//

.version 9.0
.target sm_100
.address_size 64

	// .globl	_Z6matmulPfS_S_iii

.visible .entry _Z6matmulPfS_S_iii(
	.param .u64 .ptr .align 1 _Z6matmulPfS_S_iii_param_0,
	.param .u64 .ptr .align 1 _Z6matmulPfS_S_iii_param_1,
	.param .u64 .ptr .align 1 _Z6matmulPfS_S_iii_param_2,
	.param .u32 _Z6matmulPfS_S_iii_param_3,
	.param .u32 _Z6matmulPfS_S_iii_param_4,
	.param .u32 _Z6matmulPfS_S_iii_param_5
)
{
	.reg .pred 	%p<13>;
	.reg .b32 	%r<41>;
	.reg .b32 	%f<68>;
	.reg .b64 	%rd<53>;

	ld.param.u64 	%rd7, [_Z6matmulPfS_S_iii_param_0];
	ld.param.u64 	%rd8, [_Z6matmulPfS_S_iii_param_1];
	ld.param.u64 	%rd6, [_Z6matmulPfS_S_iii_param_2];
	ld.param.u32 	%r18, [_Z6matmulPfS_S_iii_param_3];
	ld.param.u32 	%r20, [_Z6matmulPfS_S_iii_param_4];
	ld.param.u32 	%r19, [_Z6matmulPfS_S_iii_param_5];
	cvta.to.global.u64 	%rd1, %rd8;
	cvta.to.global.u64 	%rd2, %rd7;
	mov.u32 	%r21, %ctaid.y;
	mov.u32 	%r22, %ntid.y;
	mov.u32 	%r23, %tid.y;
	mad.lo.s32 	%r1, %r21, %r22, %r23;
	mov.u32 	%r24, %ctaid.x;
	mov.u32 	%r25, %ntid.x;
	mov.u32 	%r26, %tid.x;
	mad.lo.s32 	%r2, %r24, %r25, %r26;
	setp.ge.s32 	%p1, %r1, %r20;
	setp.ge.s32 	%p2, %r2, %r19;
	or.pred  	%p3, %p1, %p2;
	@%p3 bra 	$L__BB0_14;
	setp.lt.s32 	%p4, %r18, 1;
	mov.f32 	%f67, 0f00000000;
	@%p4 bra 	$L__BB0_13;
	mul.lo.s32 	%r3, %r18, %r1;
	and.b32  	%r4, %r18, 7;
	setp.lt.u32 	%p5, %r18, 8;
	mov.f32 	%f67, 0f00000000;
	mov.b32 	%r39, 0;
	@%p5 bra 	$L__BB0_5;
	and.b32  	%r39, %r18, 2147483640;
	neg.s32 	%r37, %r39;
	shl.b32 	%r7, %r19, 3;
	mul.wide.u32 	%rd9, %r3, 4;
	add.s64 	%rd10, %rd9, %rd2;
	add.s64 	%rd52, %rd10, 16;
	mov.f32 	%f67, 0f00000000;
	mul.wide.s32 	%rd13, %r19, 4;
	mov.u32 	%r36, %r2;
$L__BB0_4:
	.pragma "nounroll";
	ld.global.f32 	%f17, [%rd52+-16];
	mul.wide.s32 	%rd11, %r36, 4;
	add.s64 	%rd12, %rd1, %rd11;
	ld.global.f32 	%f18, [%rd12];
	fma.rn.f32 	%f19, %f17, %f18, %f67;
	ld.global.f32 	%f20, [%rd52+-12];
	add.s64 	%rd14, %rd12, %rd13;
	ld.global.f32 	%f21, [%rd14];
	fma.rn.f32 	%f22, %f20, %f21, %f19;
	ld.global.f32 	%f23, [%rd52+-8];
	add.s64 	%rd15, %rd14, %rd13;
	ld.global.f32 	%f24, [%rd15];
	fma.rn.f32 	%f25, %f23, %f24, %f22;
	ld.global.f32 	%f26, [%rd52+-4];
	add.s64 	%rd16, %rd15, %rd13;
	ld.global.f32 	%f27, [%rd16];
	fma.rn.f32 	%f28, %f26, %f27, %f25;
	ld.global.f32 	%f29, [%rd52];
	add.s64 	%rd17, %rd16, %rd13;
	ld.global.f32 	%f30, [%rd17];
	fma.rn.f32 	%f31, %f29, %f30, %f28;
	ld.global.f32 	%f32, [%rd52+4];
	add.s64 	%rd18, %rd17, %rd13;
	ld.global.f32 	%f33, [%rd18];
	fma.rn.f32 	%f34, %f32, %f33, %f31;
	ld.global.f32 	%f35, [%rd52+8];
	add.s64 	%rd19, %rd18, %rd13;
	ld.global.f32 	%f36, [%rd19];
	fma.rn.f32 	%f37, %f35, %f36, %f34;
	ld.global.f32 	%f38, [%rd52+12];
	add.s64 	%rd20, %rd19, %rd13;
	ld.global.f32 	%f39, [%rd20];
	fma.rn.f32 	%f67, %f38, %f39, %f37;
	add.s32 	%r37, %r37, 8;
	add.s32 	%r36, %r36, %r7;
	add.s64 	%rd52, %rd52, 32;
	setp.ne.s32 	%p6, %r37, 0;
	@%p6 bra 	$L__BB0_4;
$L__BB0_5:
	setp.eq.s32 	%p7, %r4, 0;
	@%p7 bra 	$L__BB0_13;
	and.b32  	%r13, %r18, 3;
	setp.lt.u32 	%p8, %r4, 4;
	@%p8 bra 	$L__BB0_8;
	add.s32 	%r28, %r39, %r3;
	mul.wide.u32 	%rd21, %r28, 4;
	add.s64 	%rd22, %rd2, %rd21;
	ld.global.f32 	%f41, [%rd22];
	mad.lo.s32 	%r29, %r39, %r19, %r2;
	mul.wide.s32 	%rd23, %r29, 4;
	add.s64 	%rd24, %rd1, %rd23;
	ld.global.f32 	%f42, [%rd24];
	fma.rn.f32 	%f43, %f41, %f42, %f67;
	cvt.u64.u32 	%rd25, %r3;
	cvt.u64.u32 	%rd26, %r39;
	add.s64 	%rd27, %rd26, %rd25;
	shl.b64 	%rd28, %rd27, 2;
	add.s64 	%rd29, %rd2, %rd28;
	ld.global.f32 	%f44, [%rd29+4];
	mul.wide.s32 	%rd30, %r19, 4;
	add.s64 	%rd31, %rd24, %rd30;
	ld.global.f32 	%f45, [%rd31];
	fma.rn.f32 	%f46, %f44, %f45, %f43;
	ld.global.f32 	%f47, [%rd29+8];
	add.s64 	%rd32, %rd31, %rd30;
	ld.global.f32 	%f48, [%rd32];
	fma.rn.f32 	%f49, %f47, %f48, %f46;
	ld.global.f32 	%f50, [%rd29+12];
	add.s64 	%rd33, %rd32, %rd30;
	ld.global.f32 	%f51, [%rd33];
	fma.rn.f32 	%f67, %f50, %f51, %f49;
	add.s32 	%r39, %r39, 4;
$L__BB0_8:
	setp.eq.s32 	%p9, %r13, 0;
	@%p9 bra 	$L__BB0_13;
	setp.eq.s32 	%p10, %r13, 1;
	@%p10 bra 	$L__BB0_11;
	add.s32 	%r30, %r39, %r3;
	mul.wide.u32 	%rd34, %r30, 4;
	add.s64 	%rd35, %rd2, %rd34;
	ld.global.f32 	%f53, [%rd35];
	mad.lo.s32 	%r31, %r39, %r19, %r2;
	mul.wide.s32 	%rd36, %r31, 4;
	add.s64 	%rd37, %rd1, %rd36;
	ld.global.f32 	%f54, [%rd37];
	fma.rn.f32 	%f55, %f53, %f54, %f67;
	cvt.u64.u32 	%rd38, %r3;
	cvt.u64.u32 	%rd39, %r39;
	add.s64 	%rd40, %rd39, %rd38;
	shl.b64 	%rd41, %rd40, 2;
	add.s64 	%rd42, %rd2, %rd41;
	ld.global.f32 	%f56, [%rd42+4];
	mul.wide.s32 	%rd43, %r19, 4;
	add.s64 	%rd44, %rd37, %rd43;
	ld.global.f32 	%f57, [%rd44];
	fma.rn.f32 	%f67, %f56, %f57, %f55;
	add.s32 	%r39, %r39, 2;
$L__BB0_11:
	and.b32  	%r32, %r18, 1;
	setp.eq.b32 	%p11, %r32, 1;
	not.pred 	%p12, %p11;
	@%p12 bra 	$L__BB0_13;
	add.s32 	%r33, %r39, %r3;
	mul.wide.u32 	%rd45, %r33, 4;
	add.s64 	%rd46, %rd2, %rd45;
	ld.global.f32 	%f58, [%rd46];
	mad.lo.s32 	%r34, %r39, %r19, %r2;
	mul.wide.s32 	%rd47, %r34, 4;
	add.s64 	%rd48, %rd1, %rd47;
	ld.global.f32 	%f59, [%rd48];
	fma.rn.f32 	%f67, %f58, %f59, %f67;
$L__BB0_13:
	mad.lo.s32 	%r35, %r19, %r1, %r2;
	cvta.to.global.u64 	%rd49, %rd6;
	mul.wide.s32 	%rd50, %r35, 4;
	add.s64 	%rd51, %rd49, %rd50;
	st.global.f32 	[%rd51], %f67;
$L__BB0_14:
	ret;

}


// ===== COMPILED SASS (sm_100) =====

	.target	sm_100

	.elftype	@"ET_EXEC"


//--------------------- .note.nv.tkinfo           --------------------------
	.section	.note.nv.tkinfo,"",@"SHT_NOTE"
	.sectionflags	@"SHF_NOTE_NV_TKINFO"
	.tkinfo
        /*0018*/ 	.word	0x00000002
        /*0030*/ 	.string	""
        /*0030*/ 	.string	"ptxas"
        /*0030*/ 	.string	"Cuda compilation tools, release 13.0, V13.0.88"
        /*0030*/ 	.string	"Build cuda_13.0.r13.0/compiler.36424714_0"
        /*0030*/ 	.string	"-arch sm_100 -m 64 "



//--------------------- .note.nv.cuinfo           --------------------------
	.section	.note.nv.cuinfo,"",@"SHT_NOTE"
	.sectionflags	@"SHF_NOTE_NV_CUINFO"
        /*0018*/ 	.short	0x0002
        /*001a*/ 	.short	0x0064
        /*001c*/ 	.short	0x0082
	.zero		2


//--------------------- .nv.info                  --------------------------
	.section	.nv.info,"",@"SHT_CUDA_INFO"
	.align	4


	//----- nvinfo : EIATTR_REGCOUNT
	.align		4
        /*0000*/ 	.byte	0x04, 0x2f
        /*0002*/ 	.short	(.L_1 - .L_0)
	.align		4
.L_0:
        /*0004*/ 	.word	index@(_Z6matmulPfS_S_iii)
        /*0008*/ 	.word	0x00000020


	//----- nvinfo : EIATTR_FRAME_SIZE
	.align		4
.L_1:
        /*000c*/ 	.byte	0x04, 0x11
        /*000e*/ 	.short	(.L_3 - .L_2)
	.align		4
.L_2:
        /*0010*/ 	.word	index@(_Z6matmulPfS_S_iii)
        /*0014*/ 	.word	0x00000000


	//----- nvinfo : EIATTR_MIN_STACK_SIZE
	.align		4
.L_3:
        /*0018*/ 	.byte	0x04, 0x12
        /*001a*/ 	.short	(.L_5 - .L_4)
	.align		4
.L_4:
        /*001c*/ 	.word	index@(_Z6matmulPfS_S_iii)
        /*0020*/ 	.word	0x00000000
.L_5:


//--------------------- .nv.compat                --------------------------
	.section	.nv.compat,"",@"SHT_CUDA_COMPAT_INFO"
	.align	4
        /*0000*/ 	.byte	0x02, 0x09, 0x00, 0x00, 0x02, 0x02, 0x01, 0x00, 0x02, 0x05, 0x05, 0x00, 0x03, 0x07, 0x01, 0x01
        /*0010*/ 	.byte	0x02, 0x03, 0x00, 0x00, 0x02, 0x06, 0x01, 0x00, 0x04, 0x0b, 0x08, 0x00, 0x09, 0x00, 0x00, 0x00
        /*0020*/ 	.byte	0x00, 0x00, 0x00, 0x00


//--------------------- .nv.info._Z6matmulPfS_S_iii --------------------------
	.section	.nv.info._Z6matmulPfS_S_iii,"",@"SHT_CUDA_INFO"
	.sectionflags	@""
	.align	4


	//----- nvinfo : EIATTR_CUDA_API_VERSION
	.align		4
        /*0000*/ 	.byte	0x04, 0x37
        /*0002*/ 	.short	(.L_7 - .L_6)
.L_6:
        /*0004*/ 	.word	0x00000082


	//----- nvinfo : EIATTR_KPARAM_INFO
	.align		4
.L_7:
        /*0008*/ 	.byte	0x04, 0x17
        /*000a*/ 	.short	(.L_9 - .L_8)
.L_8:
        /*000c*/ 	.word	0x00000000
        /*0010*/ 	.short	0x0005
        /*0012*/ 	.short	0x0020
        /*0014*/ 	.byte	0x00, 0xf0, 0x11, 0x00


	//----- nvinfo : EIATTR_KPARAM_INFO
	.align		4
.L_9:
        /*0018*/ 	.byte	0x04, 0x17
        /*001a*/ 	.short	(.L_11 - .L_10)
.L_10:
        /*001c*/ 	.word	0x00000000
        /*0020*/ 	.short	0x0004
        /*0022*/ 	.short	0x001c
        /*0024*/ 	.byte	0x00, 0xf0, 0x11, 0x00


	//----- nvinfo : EIATTR_KPARAM_INFO
	.align		4
.L_11:
        /*0028*/ 	.byte	0x04, 0x17
        /*002a*/ 	.short	(.L_13 - .L_12)
.L_12:
        /*002c*/ 	.word	0x00000000
        /*0030*/ 	.short	0x0003
        /*0032*/ 	.short	0x0018
        /*0034*/ 	.byte	0x00, 0xf0, 0x11, 0x00


	//----- nvinfo : EIATTR_KPARAM_INFO
	.align		4
.L_13:
        /*0038*/ 	.byte	0x04, 0x17
        /*003a*/ 	.short	(.L_15 - .L_14)
.L_14:
        /*003c*/ 	.word	0x00000000
        /*0040*/ 	.short	0x0002
        /*0042*/ 	.short	0x0010
        /*0044*/ 	.byte	0x00, 0xf5, 0x21, 0x00


	//----- nvinfo : EIATTR_KPARAM_INFO
	.align		4
.L_15:
        /*0048*/ 	.byte	0x04, 0x17
        /*004a*/ 	.short	(.L_17 - .L_16)
.L_16:
        /*004c*/ 	.word	0x00000000
        /*0050*/ 	.short	0x0001
        /*0052*/ 	.short	0x0008
        /*0054*/ 	.byte	0x00, 0xf5, 0x21, 0x00


	//----- nvinfo : EIATTR_KPARAM_INFO
	.align		4
.L_17:
        /*0058*/ 	.byte	0x04, 0x17
        /*005a*/ 	.short	(.L_19 - .L_18)
.L_18:
        /*005c*/ 	.word	0x00000000
        /*0060*/ 	.short	0x0000
        /*0062*/ 	.short	0x0000
        /*0064*/ 	.byte	0x00, 0xf5, 0x21, 0x00


	//----- nvinfo : EIATTR_SPARSE_MMA_MASK
	.align		4
.L_19:
        /*0068*/ 	.byte	0x03, 0x50
        /*006a*/ 	.short	0x0000


	//----- nvinfo : EIATTR_MAXREG_COUNT
	.align		4
        /*006c*/ 	.byte	0x03, 0x1b
        /*006e*/ 	.short	0x00ff


	//----- nvinfo : EIATTR_MERCURY_ISA_VERSION
	.align		4
        /*0070*/ 	.byte	0x03, 0x5f
        /*0072*/ 	.short	0x0101


	//----- nvinfo : EIATTR_VRC_CTA_INIT_COUNT
	.align		4
        /*0074*/ 	.byte	0x02, 0x4a
	.zero		1
	.zero		1


	//----- nvinfo : EIATTR_EXIT_INSTR_OFFSETS
	.align		4
        /*0078*/ 	.byte	0x04, 0x1c
        /*007a*/ 	.short	(.L_21 - .L_20)


	//   ....[0]....
.L_20:
        /*007c*/ 	.word	0x000000d0


	//   ....[1]....
        /*0080*/ 	.word	0x000008f0


	//----- nvinfo : EIATTR_CBANK_PARAM_SIZE
	.align		4
.L_21:
        /*0084*/ 	.byte	0x03, 0x19
        /*0086*/ 	.short	0x0024


	//----- nvinfo : EIATTR_PARAM_CBANK
	.align		4
        /*0088*/ 	.byte	0x04, 0x0a
        /*008a*/ 	.short	(.L_23 - .L_22)
	.align		4
.L_22:
        /*008c*/ 	.word	index@(.nv.constant0._Z6matmulPfS_S_iii)
        /*0090*/ 	.short	0x0380
        /*0092*/ 	.short	0x0024


	//----- nvinfo : EIATTR_SW_WAR
	.align		4
.L_23:
        /*0094*/ 	.byte	0x04, 0x36
        /*0096*/ 	.short	(.L_25 - .L_24)
.L_24:
        /*0098*/ 	.word	0x00000008
.L_25:


//--------------------- .nv.callgraph             --------------------------
	.section	.nv.callgraph,"",@"SHT_CUDA_CALLGRAPH"
	.align	4
	.sectionentsize	8
	.align		4
        /*0000*/ 	.word	0x00000000
	.align		4
        /*0004*/ 	.word	0xffffffff
	.align		4
        /*0008*/ 	.word	0x00000000
	.align		4
        /*000c*/ 	.word	0xfffffffe
	.align		4
        /*0010*/ 	.word	0x00000000
	.align		4
        /*0014*/ 	.word	0xfffffffd
	.align		4
        /*0018*/ 	.word	0x00000000
	.align		4
        /*001c*/ 	.word	0xfffffffc


//--------------------- .text._Z6matmulPfS_S_iii  --------------------------
	.section	.text._Z6matmulPfS_S_iii,"ax",@progbits
	.align	128
        .global         _Z6matmulPfS_S_iii
        .type           _Z6matmulPfS_S_iii,@function
        .size           _Z6matmulPfS_S_iii,(.L_x_5 - _Z6matmulPfS_S_iii)
        .other          _Z6matmulPfS_S_iii,@"STO_CUDA_ENTRY STV_DEFAULT"
_Z6matmulPfS_S_iii:
.text._Z6matmulPfS_S_iii:
[----:B------:R-:W-:Y:S01]  /*0000*/  LDC R1, c[0x0][0x37c] ;  /* 0x0000df00ff017b82 */ /* 0x000fe20000000800 */
[----:B------:R-:W0:Y:S07]  /*0010*/  S2R R5, SR_TID.X ;  /* 0x0000000000057919 */ /* 0x000e2e0000002100 */
[----:B------:R-:W1:Y:S01]  /*0020*/  LDC R16, c[0x0][0x364] ;  /* 0x0000d900ff107b82 */ /* 0x000e620000000800 */
[----:B------:R-:W2:Y:S01]  /*0030*/  LDCU UR6, c[0x0][0x39c] ;  /* 0x00007380ff0677ac */ /* 0x000ea20008000800 */
[----:B------:R-:W1:Y:S06]  /*0040*/  S2R R3, SR_TID.Y ;  /* 0x0000000000037919 */ /* 0x000e6c0000002200 */
[----:B------:R-:W0:Y:S08]  /*0050*/  S2UR UR5, SR_CTAID.X ;  /* 0x00000000000579c3 */ /* 0x000e300000002500 */
[----:B------:R-:W0:Y:S08]  /*0060*/  LDC R0, c[0x0][0x360] ;  /* 0x0000d800ff007b82 */ /* 0x000e300000000800 */
[----:B------:R-:W1:Y:S08]  /*0070*/  S2UR UR4, SR_CTAID.Y ;  /* 0x00000000000479c3 */ /* 0x000e700000002600 */
[----:B------:R-:W3:Y:S01]  /*0080*/  LDC R17, c[0x0][0x3a0] ;  /* 0x0000e800ff117b82 */ /* 0x000ee20000000800 */
[----:B0-----:R-:W-:-:S02]  /*0090*/  IMAD R0, R0, UR5, R5 ;  /* 0x0000000500007c24 */ /* 0x001fc4000f8e0205 */
[----:B-1----:R-:W-:-:S03]  /*00a0*/  IMAD R16, R16, UR4, R3 ;  /* 0x0000000410107c24 */ /* 0x002fc6000f8e0203 */
[----:B---3--:R-:W-:-:S04]  /*00b0*/  ISETP.GE.AND P0, PT, R0, R17, PT ;  /* 0x000000110000720c */ /* 0x008fc80003f06270 */
[----:B--2---:R-:W-:-:S13]  /*00c0*/  ISETP.GE.OR P0, PT, R16, UR6, P0 ;  /* 0x0000000610007c0c */ /* 0x004fda0008706670 */
[----:B------:R-:W-:Y:S05]  /*00d0*/  @P0 EXIT ;  /* 0x000000000000094d */ /* 0x000fea0003800000 */
[----:B------:R-:W0:Y:S01]  /*00e0*/  LDC R19, c[0x0][0x398] ;  /* 0x0000e600ff137b82 */ /* 0x000e220000000800 */
[----:B------:R-:W1:Y:S01]  /*00f0*/  LDCU.64 UR4, c[0x0][0x358] ;  /* 0x00006b00ff0477ac */ /* 0x000e620008000a00 */
[----:B------:R-:W-:Y:S01]  /*0100*/  HFMA2 R24, -RZ, RZ, 0, 0 ;  /* 0x00000000ff187431 */ /* 0x000fe200000001ff */
[----:B0-----:R-:W-:-:S13]  /*0110*/  ISETP.GE.AND P0, PT, R19, 0x1, PT ;  /* 0x000000011300780c */ /* 0x001fda0003f06270 */
[----:B-1----:R-:W-:Y:S05]  /*0120*/  @!P0 BRA `(.L_x_0) ;  /* 0x0000000400e08947 */ /* 0x002fea0003800000 */
[C---:B------:R-:W-:Y:S01]  /*0130*/  ISETP.GE.U32.AND P1, PT, R19.reuse, 0x8, PT ;  /* 0x000000081300780c */ /* 0x040fe20003f26070 */
[----:B------:R-:W-:Y:S01]  /*0140*/  IMAD R20, R16, R19, RZ ;  /* 0x0000001310147224 */ /* 0x000fe200078e02ff */
[----:B------:R-:W-:Y:S02]  /*0150*/  LOP3.LUT R27, R19, 0x7, RZ, 0xc0, !PT ;  /* 0x00000007131b7812 */ /* 0x000fe400078ec0ff */
[----:B------:R-:W-:Y:S02]  /*0160*/  MOV R24, RZ ;  /* 0x000000ff00187202 */ /* 0x000fe40000000f00 */
[----:B------:R-:W-:Y:S02]  /*0170*/  ISETP.NE.AND P0, PT, R27, RZ, PT ;  /* 0x000000ff1b00720c */ /* 0x000fe40003f05270 */
[----:B------:R-:W-:-:S05]  /*0180*/  MOV R21, RZ ;  /* 0x000000ff00157202 */ /* 0x000fca0000000f00 */
[----:B------:R-:W-:Y:S06]  /*0190*/  @!P1 BRA `(.L_x_1) ;  /* 0x0000000000c49947 */ /* 0x000fec0003800000 */
[----:B------:R-:W0:Y:S01]  /*01a0*/  LDC.64 R2, c[0x0][0x380] ;  /* 0x0000e000ff027b82 */ /* 0x000e220000000a00 */
[----:B------:R-:W-:Y:S02]  /*01b0*/  LOP3.LUT R21, R19, 0x7ffffff8, RZ, 0xc0, !PT ;  /* 0x7ffffff813157812 */ /* 0x000fe400078ec0ff */
[----:B------:R-:W-:Y:S02]  /*01c0*/  MOV R24, RZ ;  /* 0x000000ff00187202 */ /* 0x000fe40000000f00 */
[----:B------:R-:W-:Y:S02]  /*01d0*/  MOV R18, R0 ;  /* 0x0000000000127202 */ /* 0x000fe40000000f00 */
[----:B------:R-:W-:Y:S01]  /*01e0*/  IADD3 R22, PT, PT, -R21, RZ, RZ ;  /* 0x000000ff15167210 */ /* 0x000fe20007ffe1ff */
[----:B0-----:R-:W-:-:S03]  /*01f0*/  IMAD.WIDE.U32 R2, R20, 0x4, R2 ;  /* 0x0000000414027825 */ /* 0x001fc600078e0002 */
[----:B------:R-:W-:-:S04]  /*0200*/  IADD3 R4, P1, PT, R2, 0x10, RZ ;  /* 0x0000001002047810 */ /* 0x000fc80007f3e0ff */
[----:B------:R-:W-:-:S09]  /*0210*/  IADD3.X R5, PT, PT, RZ, R3, RZ, P1, !PT ;  /* 0x00000003ff057210 */ /* 0x000fd20000ffe4ff */
.L_x_2:
[----:B------:R-:W0:Y:S01]  /*0220*/  LDC.64 R14, c[0x0][0x388] ;  /* 0x0000e200ff0e7b82 */ /* 0x000e220000000a00 */
[----:B------:R-:W-:Y:S02]  /*0230*/  MOV R2, R4 ;  /* 0x0000000400027202 */ /* 0x000fe40000000f00 */
[----:B------:R-:W-:-:S05]  /*0240*/  MOV R3, R5 ;  /* 0x0000000500037202 */ /* 0x000fca0000000f00 */
[----:B------:R-:W2:Y:S04]  /*0250*/  LDG.E R25, desc[UR4][R2.64+-0x10] ;  /* 0xfffff00402197981 */ /* 0x000ea8000c1e1900 */
[----:B------:R-:W3:Y:S04]  /*0260*/  LDG.E R23, desc[UR4][R2.64+-0xc] ;  /* 0xfffff40402177981 */ /* 0x000ee8000c1e1900 */
[----:B------:R-:W4:Y:S04]  /*0270*/  LDG.E R29, desc[UR4][R2.64+-0x8] ;  /* 0xfffff804021d7981 */ /* 0x000f28000c1e1900 */
[----:B------:R-:W5:Y:S01]  /*0280*/  LDG.E R28, desc[UR4][R2.64+-0x4] ;  /* 0xfffffc04021c7981 */ /* 0x000f62000c1e1900 */
[----:B0-----:R-:W-:-:S05]  /*0290*/  IMAD.WIDE R14, R18, 0x4, R14 ;  /* 0x00000004120e7825 */ /* 0x001fca00078e020e */
[----:B------:R0:W2:Y:S01]  /*02a0*/  LDG.E R26, desc[UR4][R14.64] ;  /* 0x000000040e1a7981 */ /* 0x0000a2000c1e1900 */
[----:B------:R-:W-:-:S04]  /*02b0*/  IMAD.WIDE R12, R17, 0x4, R14 ;  /* 0x00000004110c7825 */ /* 0x000fc800078e020e */
[C---:B------:R-:W-:Y:S02]  /*02c0*/  IMAD.WIDE R4, R17.reuse, 0x4, R12 ;  /* 0x0000000411047825 */ /* 0x040fe400078e020c */
[----:B------:R-:W3:Y:S02]  /*02d0*/  LDG.E R12, desc[UR4][R12.64] ;  /* 0x000000040c0c7981 */ /* 0x000ee4000c1e1900 */
[C---:B------:R-:W-:Y:S02]  /*02e0*/  IMAD.WIDE R8, R17.reuse, 0x4, R4 ;  /* 0x0000000411087825 */ /* 0x040fe400078e0204 */
[----:B------:R-:W4:Y:S02]  /*02f0*/  LDG.E R4, desc[UR4][R4.64] ;  /* 0x0000000404047981 */ /* 0x000f24000c1e1900 */
[C---:B------:R-:W-:Y:S02]  /*0300*/  IMAD.WIDE R6, R17.reuse, 0x4, R8 ;  /* 0x0000000411067825 */ /* 0x040fe400078e0208 */
[----:B------:R-:W5:Y:S02]  /*0310*/  LDG.E R8, desc[UR4][R8.64] ;  /* 0x0000000408087981 */ /* 0x000f64000c1e1900 */
[----:B------:R-:W-:-:S02]  /*0320*/  IMAD.WIDE R10, R17, 0x4, R6 ;  /* 0x00000004110a7825 */ /* 0x000fc400078e0206 */
[----:B------:R-:W5:Y:S04]  /*0330*/  LDG.E R5, desc[UR4][R2.64] ;  /* 0x0000000402057981 */ /* 0x000f68000c1e1900 */
[----:B------:R-:W5:Y:S01]  /*0340*/  LDG.E R6, desc[UR4][R6.64] ;  /* 0x0000000406067981 */ /* 0x000f62000c1e1900 */
[----:B0-----:R-:W-:-:S03]  /*0350*/  IMAD.WIDE R14, R17, 0x4, R10 ;  /* 0x00000004110e7825 */ /* 0x001fc600078e020a */
[----:B------:R-:W5:Y:S04]  /*0360*/  LDG.E R10, desc[UR4][R10.64] ;  /* 0x000000040a0a7981 */ /* 0x000f68000c1e1900 */
[----:B------:R-:W5:Y:S04]  /*0370*/  LDG.E R13, desc[UR4][R14.64] ;  /* 0x000000040e0d7981 */ /* 0x000f68000c1e1900 */
[----:B------:R-:W5:Y:S04]  /*0380*/  LDG.E R7, desc[UR4][R2.64+0x4] ;  /* 0x0000040402077981 */ /* 0x000f68000c1e1900 */
[----:B------:R-:W5:Y:S01]  /*0390*/  LDG.E R9, desc[UR4][R2.64+0xc] ;  /* 0x00000c0402097981 */ /* 0x000f62000c1e1900 */
[----:B--2---:R-:W-:Y:S01]  /*03a0*/  FFMA R26, R25, R26, R24 ;  /* 0x0000001a191a7223 */ /* 0x004fe20000000018 */
[----:B------:R-:W-:-:S02]  /*03b0*/  IMAD.WIDE R24, R17, 0x4, R14 ;  /* 0x0000000411187825 */ /* 0x000fc400078e020e */
[----:B------:R-:W2:Y:S04]  /*03c0*/  LDG.E R14, desc[UR4][R2.64+0x8] ;  /* 0x00000804020e7981 */ /* 0x000ea8000c1e1900 */
[----:B------:R-:W2:Y:S01]  /*03d0*/  LDG.E R24, desc[UR4][R24.64] ;  /* 0x0000000418187981 */ /* 0x000ea2000c1e1900 */
[----:B---3--:R-:W-:Y:S01]  /*03e0*/  FFMA R12, R23, R12, R26 ;  /* 0x0000000c170c7223 */ /* 0x008fe2000000001a */
[----:B------:R-:W-:-:S03]  /*03f0*/  IADD3 R22, PT, PT, R22, 0x8, RZ ;  /* 0x0000000816167810 */ /* 0x000fc60007ffe0ff */
[----:B----4-:R-:W-:Y:S01]  /*0400*/  FFMA R29, R29, R4, R12 ;  /* 0x000000041d1d7223 */ /* 0x010fe2000000000c */
[----:B------:R-:W-:-:S03]  /*0410*/  ISETP.NE.AND P1, PT, R22, RZ, PT ;  /* 0x000000ff1600720c */ /* 0x000fc60003f25270 */
[----:B-----5:R-:W-:Y:S01]  /*0420*/  FFMA R8, R28, R8, R29 ;  /* 0x000000081c087223 */ /* 0x020fe2000000001d */
[----:B------:R-:W-:-:S03]  /*0430*/  IADD3 R4, P2, PT, R2, 0x20, RZ ;  /* 0x0000002002047810 */ /* 0x000fc60007f5e0ff */
[----:B------:R-:W-:Y:S01]  /*0440*/  FFMA R6, R5, R6, R8 ;  /* 0x0000000605067223 */ /* 0x000fe20000000008 */
[----:B------:R-:W-:Y:S02]  /*0450*/  IADD3.X R5, PT, PT, RZ, R3, RZ, P2, !PT ;  /* 0x00000003ff057210 */ /* 0x000fe400017fe4ff */
[----:B------:R-:W-:Y:S01]  /*0460*/  LEA R18, R17, R18, 0x3 ;  /* 0x0000001211127211 */ /* 0x000fe200078e18ff */
[----:B------:R-:W-:-:S04]  /*0470*/  FFMA R7, R7, R10, R6 ;  /* 0x0000000a07077223 */ /* 0x000fc80000000006 */
[----:B--2---:R-:W-:-:S04]  /*0480*/  FFMA R14, R14, R13, R7 ;  /* 0x0000000d0e0e7223 */ /* 0x004fc80000000007 */
[----:B------:R-:W-:Y:S01]  /*0490*/  FFMA R24, R9, R24, R14 ;  /* 0x0000001809187223 */ /* 0x000fe2000000000e */
[----:B------:R-:W-:Y:S06]  /*04a0*/  @P1 BRA `(.L_x_2) ;  /* 0xfffffffc005c1947 */ /* 0x000fec000383ffff */
.L_x_1:
[----:B------:R-:W-:Y:S05]  /*04b0*/  @!P0 BRA `(.L_x_0) ;  /* 0x0000000000fc8947 */ /* 0x000fea0003800000 */
[----:B------:R-:W-:Y:S02]  /*04c0*/  ISETP.GE.U32.AND P1, PT, R27, 0x4, PT ;  /* 0x000000041b00780c */ /* 0x000fe40003f26070 */
[----:B------:R-:W-:-:S04]  /*04d0*/  LOP3.LUT R14, R19, 0x3, RZ, 0xc0, !PT ;  /* 0x00000003130e7812 */ /* 0x000fc800078ec0ff */
[----:B------:R-:W-:-:S07]  /*04e0*/  ISETP.NE.AND P0, PT, R14, RZ, PT ;  /* 0x000000ff0e00720c */ /* 0x000fce0003f05270 */
[----:B------:R-:W-:Y:S06]  /*04f0*/  @!P1 BRA `(.L_x_3) ;  /* 0x00000000006c9947 */ /* 0x000fec0003800000 */
[----:B------:R-:W0:Y:S01]  /*0500*/  LDC.64 R4, c[0x0][0x388] ;  /* 0x0000e200ff047b82 */ /* 0x000e220000000a00 */
[----:B------:R-:W1:Y:S01]  /*0510*/  LDCU.64 UR6, c[0x0][0x380] ;  /* 0x00007000ff0677ac */ /* 0x000e620008000a00 */
[----:B------:R-:W-:Y:S01]  /*0520*/  IMAD R7, R21, R17, R0 ;  /* 0x0000001115077224 */ /* 0x000fe200078e0200 */
[CC--:B------:R-:W-:Y:S02]  /*0530*/  IADD3 R3, PT, PT, R20.reuse, R21.reuse, RZ ;  /* 0x0000001514037210 */ /* 0x0c0fe40007ffe0ff */
[----:B------:R-:W-:-:S03]  /*0540*/  IADD3 R8, P1, PT, R20, R21, RZ ;  /* 0x0000001514087210 */ /* 0x000fc60007f3e0ff */
[----:B------:R-:W2:Y:S01]  /*0550*/  LDC.64 R12, c[0x0][0x380] ;  /* 0x0000e000ff0c7b82 */ /* 0x000ea20000000a00 */
[----:B0-----:R-:W-:-:S04]  /*0560*/  IMAD.WIDE R4, R7, 0x4, R4 ;  /* 0x0000000407047825 */ /* 0x001fc800078e0204 */
[----:B------:R-:W-:Y:S02]  /*0570*/  IMAD.WIDE R6, R17, 0x4, R4 ;  /* 0x0000000411067825 */ /* 0x000fe400078e0204 */
[----:B------:R-:W3:Y:S02]  /*0580*/  LDG.E R4, desc[UR4][R4.64] ;  /* 0x0000000404047981 */ /* 0x000ee4000c1e1900 */
[----:B--2---:R-:W-:Y:S01]  /*0590*/  IMAD.WIDE.U32 R12, R3, 0x4, R12 ;  /* 0x00000004030c7825 */ /* 0x004fe200078e000c */
[----:B------:R-:W-:Y:S02]  /*05a0*/  IADD3.X R3, PT, PT, RZ, RZ, RZ, P1, !PT ;  /* 0x000000ffff037210 */ /* 0x000fe40000ffe4ff */
[----:B-1----:R-:W-:-:S03]  /*05b0*/  LEA R2, P1, R8, UR6, 0x2 ;  /* 0x0000000608027c11 */ /* 0x002fc6000f8210ff */
[----:B------:R-:W3:Y:S01]  /*05c0*/  LDG.E R13, desc[UR4][R12.64] ;  /* 0x000000040c0d7981 */ /* 0x000ee2000c1e1900 */
[----:B------:R-:W-:Y:S01]  /*05d0*/  LEA.HI.X R3, R8, UR7, R3, 0x2, P1 ;  /* 0x0000000708037c11 */ /* 0x000fe200088f1403 */
[C---:B------:R-:W-:Y:S02]  /*05e0*/  IMAD.WIDE R8, R17.reuse, 0x4, R6 ;  /* 0x0000000411087825 */ /* 0x040fe400078e0206 */
[----:B------:R-:W2:Y:S04]  /*05f0*/  LDG.E R6, desc[UR4][R6.64] ;  /* 0x0000000406067981 */ /* 0x000ea8000c1e1900 */
[----:B------:R-:W2:Y:S01]  /*0600*/  LDG.E R15, desc[UR4][R2.64+0x4] ;  /* 0x00000404020f7981 */ /* 0x000ea2000c1e1900 */
[----:B------:R-:W-:-:S03]  /*0610*/  IMAD.WIDE R10, R17, 0x4, R8 ;  /* 0x00000004110a7825 */ /* 0x000fc600078e0208 */
[----:B------:R-:W4:Y:S04]  /*0620*/  LDG.E R22, desc[UR4][R8.64] ;  /* 0x0000000408167981 */ /* 0x000f28000c1e1900 */
[----:B------:R-:W4:Y:S04]  /*0630*/  LDG.E R18, desc[UR4][R2.64+0x8] ;  /* 0x0000080402127981 */ /* 0x000f28000c1e1900 */
[----:B------:R-:W5:Y:S04]  /*0640*/  LDG.E R26, desc[UR4][R2.64+0xc] ;  /* 0x00000c04021a7981 */ /* 0x000f68000c1e1900 */
[----:B------:R-:W5:Y:S01]  /*0650*/  LDG.E R10, desc[UR4][R10.64] ;  /* 0x000000040a0a7981 */ /* 0x000f62000c1e1900 */
[----:B------:R-:W-:Y:S01]  /*0660*/  IADD3 R21, PT, PT, R21, 0x4, RZ ;  /* 0x0000000415157810 */ /* 0x000fe20007ffe0ff */
[----:B---3--:R-:W-:-:S04]  /*0670*/  FFMA R24, R13, R4, R24 ;  /* 0x000000040d187223 */ /* 0x008fc80000000018 */
[----:B--2---:R-:W-:-:S04]  /*0680*/  FFMA R15, R15, R6, R24 ;  /* 0x000000060f0f7223 */ /* 0x004fc80000000018 */
[----:B----4-:R-:W-:-:S04]  /*0690*/  FFMA R15, R18, R22, R15 ;  /* 0x00000016120f7223 */ /* 0x010fc8000000000f */
[----:B-----5:R-:W-:-:S07]  /*06a0*/  FFMA R24, R26, R10, R15 ;  /* 0x0000000a1a187223 */ /* 0x020fce000000000f */
.L_x_3:
[----:B------:R-:W-:Y:S05]  /*06b0*/  @!P0 BRA `(.L_x_0) ;  /* 0x00000000007c8947 */ /* 0x000fea0003800000 */
[----:B------:R-:W-:Y:S01]  /*06c0*/  ISETP.NE.AND P1, PT, R14, 0x1, PT ;  /* 0x000000010e00780c */ /* 0x000fe20003f25270 */
[----:B------:R-:W0:Y:S01]  /*06d0*/  LDC.64 R10, c[0x0][0x380] ;  /* 0x0000e000ff0a7b82 */ /* 0x000e220000000a00 */
[----:B------:R-:W-:-:S04]  /*06e0*/  LOP3.LUT R19, R19, 0x1, RZ, 0xc0, !PT ;  /* 0x0000000113137812 */ /* 0x000fc800078ec0ff */
[----:B------:R-:W-:-:S03]  /*06f0*/  ISETP.NE.U32.AND P0, PT, R19, 0x1, PT ;  /* 0x000000011300780c */ /* 0x000fc60003f05070 */
[----:B------:R-:W1:Y:S04]  /*0700*/  LDC.64 R8, c[0x0][0x388] ;  /* 0x0000e200ff087b82 */ /* 0x000e680000000a00 */
[CC--:B------:R-:W-:Y:S02]  /*0710*/  @P1 IADD3 R13, PT, PT, R20.reuse, R21.reuse, RZ ;  /* 0x00000015140d1210 */ /* 0x0c0fe40007ffe0ff */
[----:B------:R-:W-:Y:S02]  /*0720*/  @P1 IADD3 R12, P2, PT, R20, R21, RZ ;  /* 0x00000015140c1210 */ /* 0x000fe40007f5e0ff */
[----:B------:R-:W2:Y:S02]  /*0730*/  @P1 LDC.64 R2, c[0x0][0x380] ;  /* 0x0000e000ff021b82 */ /* 0x000ea40000000a00 */
[----:B------:R-:W-:-:S06]  /*0740*/  @P1 IADD3.X R14, PT, PT, RZ, RZ, RZ, P2, !PT ;  /* 0x000000ffff0e1210 */ /* 0x000fcc00017fe4ff */
[----:B------:R-:W3:Y:S01]  /*0750*/  LDC.64 R4, c[0x0][0x380] ;  /* 0x0000e000ff047b82 */ /* 0x000ee20000000a00 */
[----:B0-----:R-:W-:-:S04]  /*0760*/  @P1 IMAD.WIDE.U32 R10, R13, 0x4, R10 ;  /* 0x000000040d0a1825 */ /* 0x001fc800078e000a */
[C---:B------:R-:W-:Y:S01]  /*0770*/  @P1 IMAD R13, R21.reuse, R17, R0 ;  /* 0x00000011150d1224 */ /* 0x040fe200078e0200 */
[----:B------:R-:W-:Y:S01]  /*0780*/  @P1 IADD3 R21, PT, PT, R21, 0x2, RZ ;  /* 0x0000000215151810 */ /* 0x000fe20007ffe0ff */
[----:B------:R-:W4:Y:S01]  /*0790*/  @P1 LDG.E R11, desc[UR4][R10.64] ;  /* 0x000000040a0b1981 */ /* 0x000f22000c1e1900 */
[----:B------:R-:W0:Y:S01]  /*07a0*/  LDC.64 R6, c[0x0][0x388] ;  /* 0x0000e200ff067b82 */ /* 0x000e220000000a00 */
[----:B-1----:R-:W-:Y:S01]  /*07b0*/  @P1 IMAD.WIDE R8, R13, 0x4, R8 ;  /* 0x000000040d081825 */ /* 0x002fe200078e0208 */
[----:B------:R-:W-:Y:S02]  /*07c0*/  @!P0 IADD3 R15, PT, PT, R20, R21, RZ ;  /* 0x00000015140f8210 */ /* 0x000fe40007ffe0ff */
[----:B--2---:R-:W-:Y:S01]  /*07d0*/  @P1 LEA R2, P2, R12, R2, 0x2 ;  /* 0x000000020c021211 */ /* 0x004fe200078410ff */
[----:B------:R-:W-:-:S03]  /*07e0*/  @!P0 IMAD R21, R21, R17, R0 ;  /* 0x0000001115158224 */ /* 0x000fc600078e0200 */
[----:B------:R-:W-:Y:S01]  /*07f0*/  @P1 LEA.HI.X R3, R12, R3, R14, 0x2, P2 ;  /* 0x000000030c031211 */ /* 0x000fe200010f140e */
[----:B------:R-:W-:Y:S01]  /*0800*/  @P1 IMAD.WIDE R12, R17, 0x4, R8 ;  /* 0x00000004110c1825 */ /* 0x000fe200078e0208 */
[----:B------:R-:W4:Y:S03]  /*0810*/  @P1 LDG.E R14, desc[UR4][R8.64] ;  /* 0x00000004080e1981 */ /* 0x000f26000c1e1900 */
[----:B---3--:R-:W-:Y:S01]  /*0820*/  @!P0 IMAD.WIDE.U32 R4, R15, 0x4, R4 ;  /* 0x000000040f048825 */ /* 0x008fe200078e0004 */
[----:B------:R-:W2:Y:S04]  /*0830*/  @P1 LDG.E R2, desc[UR4][R2.64+0x4] ;  /* 0x0000040402021981 */ /* 0x000ea8000c1e1900 */
[----:B------:R-:W2:Y:S01]  /*0840*/  @P1 LDG.E R12, desc[UR4][R12.64] ;  /* 0x000000040c0c1981 */ /* 0x000ea2000c1e1900 */
[----:B0-----:R-:W-:-:S03]  /*0850*/  @!P0 IMAD.WIDE R6, R21, 0x4, R6 ;  /* 0x0000000415068825 */ /* 0x001fc600078e0206 */
[----:B------:R-:W3:Y:S04]  /*0860*/  @!P0 LDG.E R5, desc[UR4][R4.64] ;  /* 0x0000000404058981 */ /* 0x000ee8000c1e1900 */
[----:B------:R-:W3:Y:S01]  /*0870*/  @!P0 LDG.E R6, desc[UR4][R6.64] ;  /* 0x0000000406068981 */ /* 0x000ee2000c1e1900 */
[----:B----4-:R-:W-:-:S04]  /*0880*/  @P1 FFMA R11, R11, R14, R24 ;  /* 0x0000000e0b0b1223 */ /* 0x010fc80000000018 */
[----:B--2---:R-:W-:-:S04]  /*0890*/  @P1 FFMA R24, R2, R12, R11 ;  /* 0x0000000c02181223 */ /* 0x004fc8000000000b */
[----:B---3--:R-:W-:-:S07]  /*08a0*/  @!P0 FFMA R24, R5, R6, R24 ;  /* 0x0000000605188223 */ /* 0x008fce0000000018 */
.L_x_0:
[----:B------:R-:W0:Y:S01]  /*08b0*/  LDC.64 R2, c[0x0][0x390] ;  /* 0x0000e400ff027b82 */ /* 0x000e220000000a00 */
[----:B------:R-:W-:-:S04]  /*08c0*/  IMAD R17, R16, R17, R0 ;  /* 0x0000001110117224 */ /* 0x000fc800078e0200 */
[----:B0-----:R-:W-:-:S05]  /*08d0*/  IMAD.WIDE R2, R17, 0x4, R2 ;  /* 0x0000000411027825 */ /* 0x001fca00078e0202 */
[----:B------:R-:W-:Y:S01]  /*08e0*/  STG.E desc[UR4][R2.64], R24 ;  /* 0x0000001802007986 */ /* 0x000fe2000c101904 */
[----:B------:R-:W-:Y:S05]  /*08f0*/  EXIT ;  /* 0x000000000000794d */ /* 0x000fea0003800000 */
.L_x_4:
[----:B------:R-:W-:-:S00]  /*0900*/  BRA `(.L_x_4) ;  /* 0xfffffffc00fc7947 */ /* 0x000fc0000383ffff */
[----:B------:R-:W-:-:S00]  /*0910*/  NOP ;  /* 0x0000000000007918 */ /* 0x000fc00000000000 */
        /* <DEDUP_REMOVED lines=14> */
.L_x_5:


//--------------------- .nv.shared.reserved.0     --------------------------
	.section	.nv.shared.reserved.0,"aw",@nobits
	.weak		__nv_reservedSMEM_offset_0_alias
	.size		__nv_reservedSMEM_offset_0_alias, 0, 64
	.other		__nv_reservedSMEM_offset_0_alias,@"STO_CUDA_RESERVED_SHARED STV_DEFAULT"
__nv_reservedSMEM_offset_0_alias:
	.zero		0
	.zero		64


//--------------------- .nv.constant0._Z6matmulPfS_S_iii --------------------------
	.section	.nv.constant0._Z6matmulPfS_S_iii,"a",@progbits
	.sectionflags	@""
	.align	4
.nv.constant0._Z6matmulPfS_S_iii:
	.zero		932


//--------------------- SYMBOLS --------------------------

	.type		.nv.reservedSmem.offset0,@object
	.size		.nv.reservedSmem.offset0,0x4
